	.headerflags	@"EF_CUDA_TEXMODE_UNIFIED EF_CUDA_64BIT_ADDRESS EF_CUDA_ACCELERATORS EF_CUDA_SM90 EF_CUDA_VIRTUAL_SM(EF_CUDA_SM90)"
	.elftype	@"ET_EXEC"


//--------------------- .nv.info                  --------------------------
	.section	.nv.info,"",@"SHT_CUDA_INFO"
	.align	4


	//----- nvinfo : EIATTR_REGCOUNT
	.align		4
        /*0000*/ 	.byte	0x04, 0x2f
        /*0002*/ 	.short	(.L_1 - .L_0)
	.align		4
.L_0:
        /*0004*/ 	.word	index@(triton_poi_fused_mul_11)
        /*0008*/ 	.word	0x00000013


	//----- nvinfo : EIATTR_MIN_STACK_SIZE
	.align		4
.L_1:
        /*000c*/ 	.byte	0x04, 0x12
        /*000e*/ 	.short	(.L_3 - .L_2)
	.align		4
.L_2:
        /*0010*/ 	.word	index@(triton_poi_fused_mul_11)
        /*0014*/ 	.word	0x00000000


	//----- nvinfo : EIATTR_FRAME_SIZE
	.align		4
.L_3:
        /*0018*/ 	.byte	0x04, 0x11
        /*001a*/ 	.short	(.L_5 - .L_4)
	.align		4
.L_4:
        /*001c*/ 	.word	index@(triton_poi_fused_mul_11)
        /*0020*/ 	.word	0x00000000


	//----- nvinfo : EIATTR_MIN_STACK_SIZE
	.align		4
.L_5:
        /*0024*/ 	.byte	0x04, 0x12
        /*0026*/ 	.short	(.L_7 - .L_6)
	.align		4
.L_6:
        /*0028*/ 	.word	index@(triton_poi_fused_mul_11)
        /*002c*/ 	.word	0x00000000
.L_7:


//--------------------- .nv.info.triton_poi_fused_mul_11 --------------------------
	.section	.nv.info.triton_poi_fused_mul_11,"",@"SHT_CUDA_INFO"
	.sectionflags	@""
	.align	4


	//----- nvinfo : EIATTR_CUDA_API_VERSION
	.align		4
        /*0000*/ 	.byte	0x04, 0x37
        /*0002*/ 	.short	(.L_9 - .L_8)
.L_8:
        /*0004*/ 	.word	0x0000007c


	//----- nvinfo : EIATTR_KPARAM_INFO
	.align		4
.L_9:
        /*0008*/ 	.byte	0x04, 0x17
        /*000a*/ 	.short	(.L_11 - .L_10)
.L_10:
        /*000c*/ 	.word	0x00000000
        /*0010*/ 	.short	0x0004
        /*0012*/ 	.short	0x001c
        /*0014*/ 	.byte	0x00, 0xf0, 0x11, 0x00


	//----- nvinfo : EIATTR_KPARAM_INFO
	.align		4
.L_11:
        /*0018*/ 	.byte	0x04, 0x17
        /*001a*/ 	.short	(.L_13 - .L_12)
.L_12:
        /*001c*/ 	.word	0x00000000
        /*0020*/ 	.short	0x0003
        /*0022*/ 	.short	0x0018
        /*0024*/ 	.byte	0x00, 0xf0, 0x11, 0x00


	//----- nvinfo : EIATTR_KPARAM_INFO
	.align		4
.L_13:
        /*0028*/ 	.byte	0x04, 0x17
        /*002a*/ 	.short	(.L_15 - .L_14)
.L_14:
        /*002c*/ 	.word	0x00000000
        /*0030*/ 	.short	0x0002
        /*0032*/ 	.short	0x0010
        /*0034*/ 	.byte	0x00, 0xf4, 0x21, 0x00


	//----- nvinfo : EIATTR_KPARAM_INFO
	.align		4
.L_15:
        /*0038*/ 	.byte	0x04, 0x17
        /*003a*/ 	.short	(.L_17 - .L_16)
.L_16:
        /*003c*/ 	.word	0x00000000
        /*0040*/ 	.short	0x0001
        /*0042*/ 	.short	0x0008
        /*0044*/ 	.byte	0x00, 0xf4, 0x21, 0x00


	//----- nvinfo : EIATTR_KPARAM_INFO
	.align		4
.L_17:
        /*0048*/ 	.byte	0x04, 0x17
        /*004a*/ 	.short	(.L_19 - .L_18)
.L_18:
        /*004c*/ 	.word	0x00000000
        /*0050*/ 	.short	0x0000
        /*0052*/ 	.short	0x0000
        /*0054*/ 	.byte	0x00, 0xf4, 0x21, 0x00


	//----- nvinfo : EIATTR_SPARSE_MMA_MASK
	.align		4
.L_19:
        /*0058*/ 	.byte	0x03, 0x50
        /*005a*/ 	.short	0x0000


	//----- nvinfo : EIATTR_MAXREG_COUNT
	.align		4
        /*005c*/ 	.byte	0x03, 0x1b
        /*005e*/ 	.short	0x00ff


	//----- nvinfo : EIATTR_EXIT_INSTR_OFFSETS
	.align		4
        /*0060*/ 	.byte	0x04, 0x1c
        /*0062*/ 	.short	(.L_21 - .L_20)


	//   ....[0]....
.L_20:
        /*0064*/ 	.word	0x000004b0


	//   ....[1]....
        /*0068*/ 	.word	0x00000540


	//----- nvinfo : EIATTR_REQNTID
	.align		4
.L_21:
        /*006c*/ 	.byte	0x04, 0x10
        /*006e*/ 	.short	(.L_23 - .L_22)
.L_22:
        /*0070*/ 	.word	0x00000080
        /*0074*/ 	.word	0x00000001
        /*0078*/ 	.word	0x00000001


	//----- nvinfo : EIATTR_CBANK_PARAM_SIZE
	.align		4
.L_23:
        /*007c*/ 	.byte	0x03, 0x19
        /*007e*/ 	.short	0x0020


	//----- nvinfo : EIATTR_PARAM_CBANK
	.align		4
        /*0080*/ 	.byte	0x04, 0x0a
        /*0082*/ 	.short	(.L_25 - .L_24)
	.align		4
.L_24:
        /*0084*/ 	.word	index@(.nv.constant0.triton_poi_fused_mul_11)
        /*0088*/ 	.short	0x0210
        /*008a*/ 	.short	0x0020


	//----- nvinfo : EIATTR_SW_WAR
	.align		4
.L_25:
        /*008c*/ 	.byte	0x04, 0x36
        /*008e*/ 	.short	(.L_27 - .L_26)
.L_26:
        /*0090*/ 	.word	0x00000008
.L_27:


//--------------------- .nv.callgraph             --------------------------
	.section	.nv.callgraph,"",@"SHT_CUDA_CALLGRAPH"
	.align	4
	.sectionentsize	8
	.align		4
        /*0000*/ 	.word	0x00000000
	.align		4
        /*0004*/ 	.word	0xffffffff
	.align		4
        /*0008*/ 	.word	0x00000000
	.align		4
        /*000c*/ 	.word	0xfffffffe
	.align		4
        /*0010*/ 	.word	0x00000000
	.align		4
        /*0014*/ 	.word	0xfffffffd
	.align		4
        /*0018*/ 	.word	0x00000000
	.align		4
        /*001c*/ 	.word	0xfffffffc


//--------------------- .text.triton_poi_fused_mul_11 --------------------------
	.section	.text.triton_poi_fused_mul_11,"ax",@progbits
	.sectionflags	@"SHF_BARRIERS=1"
	.align	128
        .global         triton_poi_fused_mul_11
        .type           triton_poi_fused_mul_11,@function
        .size           triton_poi_fused_mul_11,(.L_x_1 - triton_poi_fused_mul_11)
        .other          triton_poi_fused_mul_11,@"STO_CUDA_ENTRY STV_DEFAULT"
triton_poi_fused_mul_11:
.text.triton_poi_fused_mul_11:
[----:B------:R-:W0:Y:S02]  /*0000*/  LDC R1, c[0x0][0x28] ;  /* 0x00000a00ff017b82 */ /* 0x000e240000000800 */
[----:B------:R-:W1:Y:S01]  /*0010*/  S2R R0, SR_CTAID.Y ;  /* 0x0000000000007919 */ /* 0x000e620000002600 */
[----:B------:R-:W2:Y:S01]  /*0020*/  LDC.64 R6, c[0x0][0x218] ;  /* 0x00008600ff067b82 */ /* 0x000ea20000000a00 */
[----:B------:R-:W-:Y:S01]  /*0030*/  ULDC.64 UR6, c[0x0][0x208] ;  /* 0x0000820000067ab9 */ /* 0x000fe20000000a00 */
[----:B------:R-:W3:Y:S01]  /*0040*/  S2R R4, SR_TID.X ;  /* 0x0000000000047919 */ /* 0x000ee20000002100 */
[----:B------:R-:W4:Y:S01]  /*0050*/  S2R R5, SR_CTAID.X ;  /* 0x0000000000057919 */ /* 0x000f220000002500 */
[----:B-1----:R-:W-:Y:S02]  /*0060*/  IMAD.SHL.U32 R8, R0, 0x10, RZ ;  /* 0x0000001000087824 */ /* 0x002fe400078e00ff */
[----:B---3--:R-:W-:Y:S01]  /*0070*/  IMAD.SHL.U32 R3, R4, 0x2, RZ ;  /* 0x0000000204037824 */ /* 0x008fe200078e00ff */
[----:B------:R-:W-:Y:S01]  /*0080*/  SHF.R.U32.HI R14, RZ, 0x3, R4 ;  /* 0x00000003ff0e7819 */ /* 0x000fe20000011604 */
[----:B----4-:R-:W-:-:S03]  /*0090*/  IMAD.SHL.U32 R5, R5, 0x10, RZ ;  /* 0x0000001005057824 */ /* 0x010fc600078e00ff */
[----:B------:R-:W-:Y:S02]  /*00a0*/  LOP3.LUT R9, R8, 0xe, R3, 0xf8, !PT ;  /* 0x0000000e08097812 */ /* 0x000fe400078ef803 */
[----:B------:R-:W1:Y:S01]  /*00b0*/  LDC.64 R2, c[0x0][0x210] ;  /* 0x00008400ff027b82 */ /* 0x000e620000000a00 */
[----:B------:R-:W-:Y:S02]  /*00c0*/  SGXT.U32 R14, R14, 0x4 ;  /* 0x000000040e0e781a */ /* 0x000fe40000000000 */
[----:B------:R-:W-:Y:S02]  /*00d0*/  SHF.R.S32.HI R10, RZ, 0x1f, R9 ;  /* 0x0000001fff0a7819 */ /* 0x000fe40000011409 */
[----:B------:R-:W-:Y:S02]  /*00e0*/  ISETP.GE.AND P1, PT, R9, 0x10, PT ;  /* 0x000000100900780c */ /* 0x000fe40003f26270 */
[----:B------:R-:W-:Y:S02]  /*00f0*/  LEA.HI R11, R10, R9, RZ, 0x2 ;  /* 0x000000090a0b7211 */ /* 0x000fe400078f10ff */
[----:B------:R-:W-:-:S02]  /*0100*/  LOP3.LUT R10, R5, R14, RZ, 0xfc, !PT ;  /* 0x0000000e050a7212 */ /* 0x000fc400078efcff */
[----:B------:R-:W-:Y:S02]  /*0110*/  LOP3.LUT R12, R11, 0xfffffffc, RZ, 0xc0, !PT ;  /* 0xfffffffc0b0c7812 */ /* 0x000fe400078ec0ff */
[----:B------:R-:W-:Y:S02]  /*0120*/  SHF.R.S32.HI R11, RZ, 0x2, R11 ;  /* 0x00000002ff0b7819 */ /* 0x000fe4000001140b */
[----:B------:R-:W-:Y:S01]  /*0130*/  ISETP.GE.AND P0, PT, R10, 0x101, PT ;  /* 0x000001010a00780c */ /* 0x000fe20003f06270 */
[----:B------:R-:W-:-:S03]  /*0140*/  IMAD.IADD R12, R9, 0x1, -R12 ;  /* 0x00000001090c7824 */ /* 0x000fc600078e0a0c */
[----:B------:R-:W-:Y:S01]  /*0150*/  ISETP.LT.AND P0, PT, R9, 0x10, !P0 ;  /* 0x000000100900780c */ /* 0x000fe20004701270 */
[----:B------:R-:W-:Y:S02]  /*0160*/  IMAD R11, R11, 0xc, R12 ;  /* 0x0000000c0b0b7824 */ /* 0x000fe400078e020c */
[----:B--2---:R-:W-:Y:S01]  /*0170*/  IMAD.WIDE R12, R12, 0x4, R6 ;  /* 0x000000040c0c7825 */ /* 0x004fe200078e0206 */
[----:B------:R-:W-:-:S03]  /*0180*/  CS2R R6, SRZ ;  /* 0x0000000000067805 */ /* 0x000fc6000001ff00 */
[----:B------:R-:W-:-:S03]  /*0190*/  IMAD R11, R10, 0x30, R11 ;  /* 0x000000300a0b7824 */ /* 0x000fc600078e020b */
[----:B------:R2:W3:Y:S01]  /*01a0*/  @!P1 LDG.E.EL.64 R6, desc[UR6][R12.64] ;  /* 0x000000060c069981 */ /* 0x0004e2000c2e1b00 */
[----:B-1----:R-:W-:Y:S01]  /*01b0*/  IMAD.WIDE R10, R11, 0x4, R2 ;  /* 0x000000040b0a7825 */ /* 0x002fe200078e0202 */
[----:B------:R-:W-:-:S06]  /*01c0*/  CS2R R2, SRZ ;  /* 0x0000000000027805 */ /* 0x000fcc000001ff00 */
[----:B------:R-:W3:Y:S01]  /*01d0*/  @P0 LDG.E.EL.64 R2, desc[UR6][R10.64] ;  /* 0x000000060a020981 */ /* 0x000ee2000c2e1b00 */
[----:B------:R-:W1:Y:S01]  /*01e0*/  S2UR UR5, SR_CgaCtaId ;  /* 0x00000000000579c3 */ /* 0x000e620000008800 */
[----:B------:R-:W-:Y:S01]  /*01f0*/  IMAD.SHL.U32 R9, R4, 0x20, RZ ;  /* 0x0000002004097824 */ /* 0x000fe200078e00ff */
[----:B------:R-:W-:-:S04]  /*0200*/  UMOV UR4, 0x400 ;  /* 0x0000040000047882 */ /* 0x000fc80000000000 */
[----:B------:R-:W-:-:S04]  /*0210*/  LOP3.LUT R9, R9, 0xe0, RZ, 0xc0, !PT ;  /* 0x000000e009097812 */ /* 0x000fc800078ec0ff */
[C---:B------:R-:W-:Y:S02]  /*0220*/  LOP3.LUT R15, R9.reuse, 0x10, RZ, 0xfc, !PT ;  /* 0x00000010090f7812 */ /* 0x040fe400078efcff */
[----:B------:R-:W-:Y:S01]  /*0230*/  LOP3.LUT R14, R9, R14, RZ, 0xfc, !PT ;  /* 0x0000000e090e7212 */ /* 0x000fe200078efcff */
[----:B-1----:R-:W-:-:S06]  /*0240*/  UPRMT UR4, UR5, 0x654, UR4 ;  /* 0x0000065405047896 */ /* 0x002fcc0008000004 */
[----:B------:R-:W-:Y:S02]  /*0250*/  LEA.HI R9, R9, UR4, RZ, 0x1e ;  /* 0x0000000409097c11 */ /* 0x000fe4000f8ff0ff */
[----:B------:R-:W-:-:S03]  /*0260*/  LEA.HI R15, R15, UR4, RZ, 0x1e ;  /* 0x000000040f0f7c11 */ /* 0x000fc6000f8ff0ff */
[C---:B--2---:R-:W-:Y:S02]  /*0270*/  IMAD R13, R14.reuse, 0x4, R9 ;  /* 0x000000040e0d7824 */ /* 0x044fe400078e0209 */
[----:B------:R-:W-:Y:S01]  /*0280*/  IMAD R14, R14, 0x4, R15 ;  /* 0x000000040e0e7824 */ /* 0x000fe200078e020f */
[----:B------:R-:W-:-:S04]  /*0290*/  SHF.R.U32.HI R16, RZ, 0x2, R4 ;  /* 0x00000002ff107819 */ /* 0x000fc80000011604 */
[----:B------:R-:W-:-:S05]  /*02a0*/  LOP3.LUT R16, R16, 0x1c, RZ, 0xc0, !PT ;  /* 0x0000001c10107812 */ /* 0x000fca00078ec0ff */
[----:B------:R-:W-:Y:S02]  /*02b0*/  VIADD R9, R16, UR4 ;  /* 0x0000000410097c36 */ /* 0x000fe40008000000 */
[----:B---3--:R-:W-:Y:S01]  /*02c0*/  FADD R10, R6, R2 ;  /* 0x00000002060a7221 */ /* 0x008fe20000000000 */
[----:B------:R-:W-:-:S04]  /*02d0*/  FADD R11, R7, R3 ;  /* 0x00000003070b7221 */ /* 0x000fc80000000000 */
[----:B------:R1:W-:Y:S04]  /*02e0*/  STS [R13], R10 ;  /* 0x0000000a0d007388 */ /* 0x0003e80000000800 */
[----:B------:R-:W-:Y:S01]  /*02f0*/  STS [R14+0x40], R11 ;  /* 0x0000400b0e007388 */ /* 0x000fe20000000800 */
[----:B------:R-:W-:Y:S02]  /*0300*/  LOP3.LUT R6, R4, 0x7f, RZ, 0xc0, !PT ;  /* 0x0000007f04067812 */ /* 0x000fe400078ec0ff */
[----:B------:R-:W-:-:S03]  /*0310*/  SHF.R.U32.HI R3, RZ, 0x4, R4 ;  /* 0x00000004ff037819 */ /* 0x000fc60000011604 */
[----:B------:R-:W-:Y:S01]  /*0320*/  IMAD R12, R6, 0x4, R9 ;  /* 0x00000004060c7824 */ /* 0x000fe200078e0209 */
[----:B------:R-:W-:Y:S01]  /*0330*/  BAR.SYNC.DEFER_BLOCKING 0x0 ;  /* 0x0000000000007b1d */ /* 0x000fe20000010000 */
[----:B------:R-:W-:-:S04]  /*0340*/  SGXT.U32 R3, R3, 0x3 ;  /* 0x000000030303781a */ /* 0x000fc80000000000 */
[----:B------:R-:W-:-:S03]  /*0350*/  LOP3.LUT R8, R8, R3, RZ, 0xfc, !PT ;  /* 0x0000000308087212 */ /* 0x000fc600078efcff */
[----:B------:R-:W2:Y:S01]  /*0360*/  LDC.64 R2, c[0x0][0x220] ;  /* 0x00008800ff027b82 */ /* 0x000ea20000000a00 */
[----:B------:R-:W-:Y:S01]  /*0370*/  SHF.R.S32.HI R7, RZ, 0x1f, R8 ;  /* 0x0000001fff077819 */ /* 0x000fe20000011408 */
[----:B------:R-:W3:Y:S03]  /*0380*/  LDS R15, [R12] ;  /* 0x000000000c0f7984 */ /* 0x000ee60000000800 */
[----:B------:R-:W-:Y:S02]  /*0390*/  LEA.HI R7, R7, R8, RZ, 0x2 ;  /* 0x0000000807077211 */ /* 0x000fe400078f10ff */
[----:B------:R-:W-:Y:S02]  /*03a0*/  LOP3.LUT R4, R5, 0xf, R4, 0xf8, !PT ;  /* 0x0000000f05047812 */ /* 0x000fe400078ef804 */
[----:B------:R-:W-:Y:S02]  /*03b0*/  LOP3.LUT R9, R7, 0xfffffffc, RZ, 0xc0, !PT ;  /* 0xfffffffc07097812 */ /* 0x000fe400078ec0ff */
[----:B------:R-:W-:-:S02]  /*03c0*/  ISETP.GE.AND P0, PT, R4, 0x101, PT ;  /* 0x000001010400780c */ /* 0x000fc40003f06270 */
[----:B------:R-:W-:Y:S01]  /*03d0*/  LOP3.LUT R5, R6, 0x80, RZ, 0xfc, !PT ;  /* 0x0000008006057812 */ /* 0x000fe200078efcff */
[C---:B------:R-:W-:Y:S01]  /*03e0*/  IMAD.IADD R9, R8.reuse, 0x1, -R9 ;  /* 0x0000000108097824 */ /* 0x040fe200078e0a09 */
[C---:B------:R-:W-:Y:S02]  /*03f0*/  ISETP.LT.AND P1, PT, R8.reuse, 0x10, !P0 ;  /* 0x000000100800780c */ /* 0x040fe40004721270 */
[----:B------:R-:W-:Y:S02]  /*0400*/  LOP3.LUT R8, R8, 0x8, RZ, 0xfc, !PT ;  /* 0x0000000808087812 */ /* 0x000fe400078efcff */
[----:B------:R-:W-:Y:S01]  /*0410*/  SHF.R.U32.HI R5, RZ, 0x2, R5 ;  /* 0x00000002ff057819 */ /* 0x000fe20000011605 */
[----:B-1----:R-:W-:Y:S01]  /*0420*/  IMAD R10, R9, 0x101, R4 ;  /* 0x00000101090a7824 */ /* 0x002fe200078e0204 */
[----:B------:R-:W-:Y:S02]  /*0430*/  SHF.R.S32.HI R7, RZ, 0x2, R7 ;  /* 0x00000002ff077819 */ /* 0x000fe40000011407 */
[----:B------:R-:W-:-:S02]  /*0440*/  ISETP.LT.AND P0, PT, R8, 0x10, !P0 ;  /* 0x000000100800780c */ /* 0x000fc40004701270 */
[----:B------:R-:W-:Y:S01]  /*0450*/  LOP3.LUT R4, R5, 0x3c, RZ, 0xc0, !PT ;  /* 0x0000003c05047812 */ /* 0x000fe200078ec0ff */
[----:B------:R-:W-:-:S04]  /*0460*/  IMAD R5, R7, 0x420, R10 ;  /* 0x0000042007057824 */ /* 0x000fc800078e020a */
[----:B------:R-:W-:Y:S02]  /*0470*/  VIADD R7, R4, UR4 ;  /* 0x0000000404077c36 */ /* 0x000fe40008000000 */
[----:B--2---:R-:W-:-:S04]  /*0480*/  IMAD.WIDE R4, R5, 0x4, R2 ;  /* 0x0000000405047825 */ /* 0x004fc800078e0202 */
[----:B------:R-:W-:Y:S01]  /*0490*/  IMAD R7, R6, 0x4, R7 ;  /* 0x0000000406077824 */ /* 0x000fe200078e0207 */
[----:B---3--:R1:W-:Y:S01]  /*04a0*/  @P1 STG.E desc[UR6][R4.64], R15 ;  /* 0x0000000f04001986 */ /* 0x0083e2000c101906 */
[----:B------:R-:W-:Y:S05]  /*04b0*/  @!P0 EXIT ;  /* 0x000000000000894d */ /* 0x000fea0003800000 */
[----:B------:R-:W0:Y:S01]  /*04c0*/  LDS R7, [R7+0x200] ;  /* 0x0002000007077984 */ /* 0x000e220000000800 */
[----:B-1----:R-:W-:-:S04]  /*04d0*/  SHF.R.S32.HI R5, RZ, 0x1b, R0 ;  /* 0x0000001bff057819 */ /* 0x002fc80000011400 */
[----:B------:R-:W-:-:S04]  /*04e0*/  SGXT R5, R5, 0x1 ;  /* 0x000000010505781a */ /* 0x000fc80000000200 */
[----:B------:R-:W-:-:S04]  /*04f0*/  LEA.HI R5, R5, R8, RZ, 0x2 ;  /* 0x0000000805057211 */ /* 0x000fc800078f10ff */
[----:B------:R-:W-:-:S05]  /*0500*/  SHF.R.S32.HI R5, RZ, 0x2, R5 ;  /* 0x00000002ff057819 */ /* 0x000fca0000011405 */
[----:B------:R-:W-:-:S04]  /*0510*/  IMAD R5, R5, 0x420, R10 ;  /* 0x0000042005057824 */ /* 0x000fc800078e020a */
[----:B------:R-:W-:-:S05]  /*0520*/  IMAD.WIDE R2, R5, 0x4, R2 ;  /* 0x0000000405027825 */ /* 0x000fca00078e0202 */
[----:B0-----:R-:W-:Y:S01]  /*0530*/  STG.E desc[UR6][R2.64], R7 ;  /* 0x0000000702007986 */ /* 0x001fe2000c101906 */
[----:B------:R-:W-:Y:S05]  /*0540*/  EXIT ;  /* 0x000000000000794d */ /* 0x000fea0003800000 */
.L_x_0:
[----:B------:R-:W-:-:S00]  /*0550*/  BRA `(.L_x_0) ;  /* 0xfffffffc00fc7947 */ /* 0x000fc0000383ffff */
[----:B------:R-:W-:-:S00]  /*0560*/  NOP ;  /* 0x0000000000007918 */ /* 0x000fc00000000000 */
        /* <DEDUP_REMOVED lines=9> */
.L_x_1:


//--------------------- .nv.shared.triton_poi_fused_mul_11 --------------------------
	.section	.nv.shared.triton_poi_fused_mul_11,"aw",@nobits
	.sectionflags	@""
	.align	16
	.zero		1024


//--------------------- .nv.constant0.triton_poi_fused_mul_11 --------------------------
	.section	.nv.constant0.triton_poi_fused_mul_11,"a",@progbits
	.sectionflags	@""
	.align	4
.nv.constant0.triton_poi_fused_mul_11:
	.zero		560
